//
// Generated by NVIDIA NVVM Compiler
//
// Compiler Build ID: CL-36424714
// Cuda compilation tools, release 13.0, V13.0.88
// Based on NVVM 20.0.0
//

.version 9.0
.target sm_100
.address_size 64

	// .globl	_Z6Vecaddv
.extern .func  (.param .b32 func_retval0) vprintf
(
	.param .b64 vprintf_param_0,
	.param .b64 vprintf_param_1
)
;
.global .align 1 .b8 $str[17] = {72, 101, 108, 108, 111, 32, 102, 114, 111, 109, 32, 71, 80, 85, 32, 10};

.visible .entry _Z6Vecaddv()
{
	.reg .b32 	%r<3>;
	.reg .b64 	%rd<3>;

	mov.u64 	%rd1, $str;
	cvta.global.u64 	%rd2, %rd1;
	{ // callseq 0, 0
	.param .b64 param0;
	st.param.b64 	[param0], %rd2;
	.param .b64 param1;
	st.param.b64 	[param1], 0;
	.param .b32 retval0;
	call.uni (retval0), 
	vprintf, 
	(
	param0, 
	param1
	);
	ld.param.b32 	%r1, [retval0];
	} // callseq 0
	ret;

}


// ===== COMPILED SASS (sm_100) =====

	.target	sm_100

	.elftype	@"ET_EXEC"


//--------------------- .note.nv.tkinfo           --------------------------
	.section	.note.nv.tkinfo,"",@"SHT_NOTE"
	.sectionflags	@"SHF_NOTE_NV_TKINFO"
	.tkinfo
        /*0018*/ 	.word	0x00000002
        /*0030*/ 	.string	""
        /*0030*/ 	.string	"ptxas"
        /*0030*/ 	.string	"Cuda compilation tools, release 13.0, V13.0.88"
        /*0030*/ 	.string	"Build cuda_13.0.r13.0/compiler.36424714_0"
        /*0030*/ 	.string	"-arch sm_100 -m 64 "



//--------------------- .note.nv.cuinfo           --------------------------
	.section	.note.nv.cuinfo,"",@"SHT_NOTE"
	.sectionflags	@"SHF_NOTE_NV_CUINFO"
        /*0018*/ 	.short	0x0002
        /*001a*/ 	.short	0x0064
        /*001c*/ 	.short	0x0082
	.zero		2


//--------------------- .nv.info                  --------------------------
	.section	.nv.info,"",@"SHT_CUDA_INFO"
	.align	4


	//----- nvinfo : EIATTR_REGCOUNT
	.align		4
        /*0000*/ 	.byte	0x04, 0x2f
        /*0002*/ 	.short	(.L_2 - .L_1)
	.align		4
.L_1:
        /*0004*/ 	.word	index@(_Z6Vecaddv)
        /*0008*/ 	.word	0x00000018


	//----- nvinfo : EIATTR_FRAME_SIZE
	.align		4
.L_2:
        /*000c*/ 	.byte	0x04, 0x11
        /*000e*/ 	.short	(.L_4 - .L_3)
	.align		4
.L_3:
        /*0010*/ 	.word	index@(_Z6Vecaddv)
        /*0014*/ 	.word	0x00000000


	//----- nvinfo : EIATTR_MIN_STACK_SIZE
	.align		4
.L_4:
        /*0018*/ 	.byte	0x04, 0x12
        /*001a*/ 	.short	(.L_6 - .L_5)
	.align		4
.L_5:
        /*001c*/ 	.word	index@(_Z6Vecaddv)
        /*0020*/ 	.word	0x00000000
.L_6:


//--------------------- .nv.compat                --------------------------
	.section	.nv.compat,"",@"SHT_CUDA_COMPAT_INFO"
	.align	4
        /*0000*/ 	.byte	0x02, 0x09, 0x00, 0x00, 0x02, 0x02, 0x01, 0x00, 0x02, 0x05, 0x05, 0x00, 0x03, 0x07, 0x01, 0x01
        /*0010*/ 	.byte	0x02, 0x03, 0x00, 0x00, 0x02, 0x06, 0x01, 0x00, 0x04, 0x0b, 0x08, 0x00, 0x09, 0x00, 0x00, 0x00
        /*0020*/ 	.byte	0x00, 0x00, 0x00, 0x00


//--------------------- .nv.info._Z6Vecaddv       --------------------------
	.section	.nv.info._Z6Vecaddv,"",@"SHT_CUDA_INFO"
	.sectionflags	@""
	.align	4


	//----- nvinfo : EIATTR_CUDA_API_VERSION
	.align		4
        /*0000*/ 	.byte	0x04, 0x37
        /*0002*/ 	.short	(.L_8 - .L_7)
.L_7:
        /*0004*/ 	.word	0x00000082


	//----- nvinfo : EIATTR_SPARSE_MMA_MASK
	.align		4
.L_8:
        /*0008*/ 	.byte	0x03, 0x50
        /*000a*/ 	.short	0x0000


	//----- nvinfo : EIATTR_MAXREG_COUNT
	.align		4
        /*000c*/ 	.byte	0x03, 0x1b
        /*000e*/ 	.short	0x00ff


	//----- nvinfo : EIATTR_EXTERNS
	.align		4
        /*0010*/ 	.byte	0x04, 0x0f
        /*0012*/ 	.short	(.L_10 - .L_9)


	//   ....[0]....
	.align		4
.L_9:
        /*0014*/ 	.word	index@(vprintf)


	//----- nvinfo : EIATTR_MERCURY_ISA_VERSION
	.align		4
.L_10:
        /*0018*/ 	.byte	0x03, 0x5f
        /*001a*/ 	.short	0x0101


	//----- nvinfo : EIATTR_VRC_CTA_INIT_COUNT
	.align		4
        /*001c*/ 	.byte	0x02, 0x4a
	.zero		1
	.zero		1


	//----- nvinfo : EIATTR_SYSCALL_OFFSETS
	.align		4
        /*0020*/ 	.byte	0x04, 0x46
        /*0022*/ 	.short	(.L_12 - .L_11)


	//   ....[0]....
.L_11:
        /*0024*/ 	.word	0x00000080


	//----- nvinfo : EIATTR_EXIT_INSTR_OFFSETS
	.align		4
.L_12:
        /*0028*/ 	.byte	0x04, 0x1c
        /*002a*/ 	.short	(.L_14 - .L_13)


	//   ....[0]....
.L_13:
        /*002c*/ 	.word	0x00000090


	//----- nvinfo : EIATTR_SW_WAR
	.align		4
.L_14:
        /*0030*/ 	.byte	0x04, 0x36
        /*0032*/ 	.short	(.L_16 - .L_15)
.L_15:
        /*0034*/ 	.word	0x00000008
.L_16:


//--------------------- .nv.callgraph             --------------------------
	.section	.nv.callgraph,"",@"SHT_CUDA_CALLGRAPH"
	.align	4
	.sectionentsize	8
	.align		4
        /*0000*/ 	.word	0x00000000
	.align		4
        /*0004*/ 	.word	0xffffffff
	.align		4
        /*0008*/ 	.word	index@(_Z6Vecaddv)
	.align		4
        /*000c*/ 	.word	index@(vprintf)
	.align		4
        /*0010*/ 	.word	0x00000000
	.align		4
        /*0014*/ 	.word	0xfffffffe
	.align		4
        /*0018*/ 	.word	0x00000000
	.align		4
        /*001c*/ 	.word	0xfffffffd
	.align		4
        /*0020*/ 	.word	0x00000000
	.align		4
        /*0024*/ 	.word	0xfffffffc


//--------------------- .nv.constant4             --------------------------
	.section	.nv.constant4,"a",@progbits
	.align	8
	.align		8
.nv.constant4:
        /*0000*/ 	.dword	vprintf
	.align		8
        /*0008*/ 	.dword	$str


//--------------------- .text._Z6Vecaddv          --------------------------
	.section	.text._Z6Vecaddv,"ax",@progbits
	.align	128
        .global         _Z6Vecaddv
        .type           _Z6Vecaddv,@function
        .size           _Z6Vecaddv,(.L_x_2 - _Z6Vecaddv)
        .other          _Z6Vecaddv,@"STO_CUDA_ENTRY STV_DEFAULT"
_Z6Vecaddv:
.text._Z6Vecaddv:
[----:B------:R-:W0:Y:S01]  /*0000*/  LDC R1, c[0x0][0x37c] ;  /* 0x0000df00ff017b82 */ /* 0x000e220000000800 */
[----:B------:R-:W-:Y:S01]  /*0010*/  MOV R0, 0x0 ;  /* 0x0000000000007802 */ /* 0x000fe20000000f00 */
[----:B------:R-:W1:Y:S01]  /*0020*/  LDCU.64 UR4, c[0x4][0x8] ;  /* 0x01000100ff0477ac */ /* 0x000e620008000a00 */
[----:B------:R-:W-:-:S05]  /*0030*/  CS2R R6, SRZ ;  /* 0x0000000000067805 */ /* 0x000fca000001ff00 */
[----:B------:R2:W3:Y:S01]  /*0040*/  LDC.64 R2, c[0x4][R0] ;  /* 0x0100000000027b82 */ /* 0x0004e20000000a00 */
[----:B-1----:R-:W-:Y:S02]  /*0050*/  IMAD.U32 R4, RZ, RZ, UR4 ;  /* 0x00000004ff047e24 */ /* 0x002fe4000f8e00ff */
[----:B--2---:R-:W-:-:S07]  /*0060*/  IMAD.U32 R5, RZ, RZ, UR5 ;  /* 0x00000005ff057e24 */ /* 0x004fce000f8e00ff */
[----:B------:R-:W-:-:S07]  /*0070*/  LEPC R20, `(.L_x_0) ;  /* 0x000000001014794e */ /* 0x000fce0000000000 */
[----:B0--3--:R-:W-:Y:S05]  /*0080*/  CALL.ABS.NOINC R2 ;  /* 0x0000000002007343 */ /* 0x009fea0003c00000 */
.L_x_0:
[----:B------:R-:W-:Y:S05]  /*0090*/  EXIT ;  /* 0x000000000000794d */ /* 0x000fea0003800000 */
.L_x_1:
[----:B------:R-:W-:-:S00]  /*00a0*/  BRA `(.L_x_1) ;  /* 0xfffffffc00fc7947 */ /* 0x000fc0000383ffff */
[----:B------:R-:W-:-:S00]  /*00b0*/  NOP ;  /* 0x0000000000007918 */ /* 0x000fc00000000000 */
        /* <DEDUP_REMOVED lines=12> */
.L_x_2:


//--------------------- .nv.global.init           --------------------------
	.section	.nv.global.init,"aw",@progbits
.nv.global.init:
	.type		$str,@object
	.size		$str,(.L_0 - $str)
$str:
        /*0000*/ 	.byte	0x48, 0x65, 0x6c, 0x6c, 0x6f, 0x20, 0x66, 0x72, 0x6f, 0x6d, 0x20, 0x47, 0x50, 0x55, 0x20, 0x0a
        /*0010*/ 	.byte	0x00
.L_0:


//--------------------- .nv.shared.reserved.0     --------------------------
	.section	.nv.shared.reserved.0,"aw",@nobits
	.weak		__nv_reservedSMEM_offset_0_alias
	.size		__nv_reservedSMEM_offset_0_alias, 0, 64
	.other		__nv_reservedSMEM_offset_0_alias,@"STO_CUDA_RESERVED_SHARED STV_DEFAULT"
__nv_reservedSMEM_offset_0_alias:
	.zero		0
	.zero		64


//--------------------- .nv.constant0._Z6Vecaddv  --------------------------
	.section	.nv.constant0._Z6Vecaddv,"a",@progbits
	.sectionflags	@""
	.align	4
.nv.constant0._Z6Vecaddv:
	.zero		896


//--------------------- SYMBOLS --------------------------

	.type		.nv.reservedSmem.offset0,@object
	.size		.nv.reservedSmem.offset0,0x4
	.type		vprintf,@function
